//
// Generated by NVIDIA NVVM Compiler
//
// Compiler Build ID: CL-36424714
// Cuda compilation tools, release 13.0, V13.0.88
// Based on NVVM 20.0.0
//

.version 9.0
.target sm_100
.address_size 64

	// .globl	_Z11tiledConv1DPiS_i
.const .align 4 .b8 d_Mask[20];
// _ZZ11tiledConv1DPiS_iE9sharedMem has been demoted

.visible .entry _Z11tiledConv1DPiS_i(
	.param .u64 .ptr .align 1 _Z11tiledConv1DPiS_i_param_0,
	.param .u64 .ptr .align 1 _Z11tiledConv1DPiS_i_param_1,
	.param .u32 _Z11tiledConv1DPiS_i_param_2
)
{
	.reg .pred 	%p<6>;
	.reg .b32 	%r<35>;
	.reg .b64 	%rd<11>;
	// demoted variable
	.shared .align 4 .b8 _ZZ11tiledConv1DPiS_iE9sharedMem[1040];
	ld.param.u64 	%rd4, [_Z11tiledConv1DPiS_i_param_0];
	ld.param.u64 	%rd3, [_Z11tiledConv1DPiS_i_param_1];
	ld.param.u32 	%r8, [_Z11tiledConv1DPiS_i_param_2];
	cvta.to.global.u64 	%rd1, %rd4;
	mov.u32 	%r1, %tid.x;
	mov.u32 	%r9, %ctaid.x;
	mov.u32 	%r10, %ntid.x;
	mad.lo.s32 	%r2, %r9, %r10, %r1;
	setp.ge.s32 	%p1, %r2, %r8;
	mul.wide.s32 	%rd5, %r2, 4;
	add.s64 	%rd2, %rd1, %rd5;
	shl.b32 	%r11, %r1, 2;
	mov.u32 	%r12, _ZZ11tiledConv1DPiS_iE9sharedMem;
	add.s32 	%r3, %r12, %r11;
	@%p1 bra 	$L__BB0_2;
	ld.global.u32 	%r13, [%rd2];
	st.shared.u32 	[%r3+8], %r13;
$L__BB0_2:
	setp.gt.u32 	%p2, %r1, 1;
	@%p2 bra 	$L__BB0_8;
	setp.lt.s32 	%p3, %r2, 2;
	mov.b32 	%r33, 0;
	@%p3 bra 	$L__BB0_5;
	add.s32 	%r15, %r2, -2;
	mul.wide.u32 	%rd6, %r15, 4;
	add.s64 	%rd7, %rd1, %rd6;
	ld.global.u32 	%r33, [%rd7];
$L__BB0_5:
	st.shared.u32 	[%r3], %r33;
	add.s32 	%r17, %r2, 256;
	setp.ge.s32 	%p4, %r17, %r8;
	mov.b32 	%r34, 0;
	@%p4 bra 	$L__BB0_7;
	ld.global.u32 	%r34, [%rd2+1024];
$L__BB0_7:
	st.shared.u32 	[%r3+1032], %r34;
$L__BB0_8:
	setp.ge.s32 	%p5, %r2, %r8;
	bar.sync 	0;
	@%p5 bra 	$L__BB0_10;
	ld.shared.u32 	%r18, [%r3];
	ld.const.u32 	%r19, [d_Mask];
	mul.lo.s32 	%r20, %r19, %r18;
	ld.shared.u32 	%r21, [%r3+4];
	ld.const.u32 	%r22, [d_Mask+4];
	mad.lo.s32 	%r23, %r22, %r21, %r20;
	ld.shared.u32 	%r24, [%r3+8];
	ld.const.u32 	%r25, [d_Mask+8];
	mad.lo.s32 	%r26, %r25, %r24, %r23;
	ld.shared.u32 	%r27, [%r3+12];
	ld.const.u32 	%r28, [d_Mask+12];
	mad.lo.s32 	%r29, %r28, %r27, %r26;
	ld.shared.u32 	%r30, [%r3+16];
	ld.const.u32 	%r31, [d_Mask+16];
	mad.lo.s32 	%r32, %r31, %r30, %r29;
	cvta.to.global.u64 	%rd8, %rd3;
	add.s64 	%rd10, %rd8, %rd5;
	st.global.u32 	[%rd10], %r32;
$L__BB0_10:
	ret;

}


// ===== COMPILED SASS (sm_100) =====

	.target	sm_100

	.elftype	@"ET_EXEC"


//--------------------- .note.nv.tkinfo           --------------------------
	.section	.note.nv.tkinfo,"",@"SHT_NOTE"
	.sectionflags	@"SHF_NOTE_NV_TKINFO"
	.tkinfo
        /*0018*/ 	.word	0x00000002
        /*0030*/ 	.string	""
        /*0030*/ 	.string	"ptxas"
        /*0030*/ 	.string	"Cuda compilation tools, release 13.0, V13.0.88"
        /*0030*/ 	.string	"Build cuda_13.0.r13.0/compiler.36424714_0"
        /*0030*/ 	.string	"-arch sm_100 -m 64 "



//--------------------- .note.nv.cuinfo           --------------------------
	.section	.note.nv.cuinfo,"",@"SHT_NOTE"
	.sectionflags	@"SHF_NOTE_NV_CUINFO"
        /*0018*/ 	.short	0x0002
        /*001a*/ 	.short	0x0064
        /*001c*/ 	.short	0x0082
	.zero		2


//--------------------- .nv.info                  --------------------------
	.section	.nv.info,"",@"SHT_CUDA_INFO"
	.align	4


	//----- nvinfo : EIATTR_REGCOUNT
	.align		4
        /*0000*/ 	.byte	0x04, 0x2f
        /*0002*/ 	.short	(.L_2 - .L_1)
	.align		4
.L_1:
        /*0004*/ 	.word	index@(_Z11tiledConv1DPiS_i)
        /*0008*/ 	.word	0x00000010


	//----- nvinfo : EIATTR_FRAME_SIZE
	.align		4
.L_2:
        /*000c*/ 	.byte	0x04, 0x11
        /*000e*/ 	.short	(.L_4 - .L_3)
	.align		4
.L_3:
        /*0010*/ 	.word	index@(_Z11tiledConv1DPiS_i)
        /*0014*/ 	.word	0x00000000


	//----- nvinfo : EIATTR_MIN_STACK_SIZE
	.align		4
.L_4:
        /*0018*/ 	.byte	0x04, 0x12
        /*001a*/ 	.short	(.L_6 - .L_5)
	.align		4
.L_5:
        /*001c*/ 	.word	index@(_Z11tiledConv1DPiS_i)
        /*0020*/ 	.word	0x00000000
.L_6:


//--------------------- .nv.compat                --------------------------
	.section	.nv.compat,"",@"SHT_CUDA_COMPAT_INFO"
	.align	4
        /*0000*/ 	.byte	0x02, 0x09, 0x00, 0x00, 0x02, 0x02, 0x01, 0x00, 0x02, 0x05, 0x05, 0x00, 0x03, 0x07, 0x01, 0x01
        /*0010*/ 	.byte	0x02, 0x03, 0x00, 0x00, 0x02, 0x06, 0x01, 0x00, 0x04, 0x0b, 0x08, 0x00, 0x09, 0x00, 0x00, 0x00
        /*0020*/ 	.byte	0x00, 0x00, 0x00, 0x00


//--------------------- .nv.info._Z11tiledConv1DPiS_i --------------------------
	.section	.nv.info._Z11tiledConv1DPiS_i,"",@"SHT_CUDA_INFO"
	.sectionflags	@""
	.align	4


	//----- nvinfo : EIATTR_CUDA_API_VERSION
	.align		4
        /*0000*/ 	.byte	0x04, 0x37
        /*0002*/ 	.short	(.L_8 - .L_7)
.L_7:
        /*0004*/ 	.word	0x00000082


	//----- nvinfo : EIATTR_KPARAM_INFO
	.align		4
.L_8:
        /*0008*/ 	.byte	0x04, 0x17
        /*000a*/ 	.short	(.L_10 - .L_9)
.L_9:
        /*000c*/ 	.word	0x00000000
        /*0010*/ 	.short	0x0002
        /*0012*/ 	.short	0x0010
        /*0014*/ 	.byte	0x00, 0xf0, 0x11, 0x00


	//----- nvinfo : EIATTR_KPARAM_INFO
	.align		4
.L_10:
        /*0018*/ 	.byte	0x04, 0x17
        /*001a*/ 	.short	(.L_12 - .L_11)
.L_11:
        /*001c*/ 	.word	0x00000000
        /*0020*/ 	.short	0x0001
        /*0022*/ 	.short	0x0008
        /*0024*/ 	.byte	0x00, 0xf5, 0x21, 0x00


	//----- nvinfo : EIATTR_KPARAM_INFO
	.align		4
.L_12:
        /*0028*/ 	.byte	0x04, 0x17
        /*002a*/ 	.short	(.L_14 - .L_13)
.L_13:
        /*002c*/ 	.word	0x00000000
        /*0030*/ 	.short	0x0000
        /*0032*/ 	.short	0x0000
        /*0034*/ 	.byte	0x00, 0xf5, 0x21, 0x00


	//----- nvinfo : EIATTR_SPARSE_MMA_MASK
	.align		4
.L_14:
        /*0038*/ 	.byte	0x03, 0x50
        /*003a*/ 	.short	0x0000


	//----- nvinfo : EIATTR_MAXREG_COUNT
	.align		4
        /*003c*/ 	.byte	0x03, 0x1b
        /*003e*/ 	.short	0x00ff


	//----- nvinfo : EIATTR_NUM_BARRIERS
	.align		4
        /*0040*/ 	.byte	0x02, 0x4c
        /*0042*/ 	.byte	0x01
	.zero		1


	//----- nvinfo : EIATTR_MERCURY_ISA_VERSION
	.align		4
        /*0044*/ 	.byte	0x03, 0x5f
        /*0046*/ 	.short	0x0101


	//----- nvinfo : EIATTR_VRC_CTA_INIT_COUNT
	.align		4
        /*0048*/ 	.byte	0x02, 0x4a
	.zero		1
	.zero		1


	//----- nvinfo : EIATTR_EXIT_INSTR_OFFSETS
	.align		4
        /*004c*/ 	.byte	0x04, 0x1c
        /*004e*/ 	.short	(.L_16 - .L_15)


	//   ....[0]....
.L_15:
        /*0050*/ 	.word	0x00000200


	//   ....[1]....
        /*0054*/ 	.word	0x00000300


	//----- nvinfo : EIATTR_CRS_STACK_SIZE
	.align		4
.L_16:
        /*0058*/ 	.byte	0x04, 0x1e
        /*005a*/ 	.short	(.L_18 - .L_17)
.L_17:
        /*005c*/ 	.word	0x00000000


	//----- nvinfo : EIATTR_CBANK_PARAM_SIZE
	.align		4
.L_18:
        /*0060*/ 	.byte	0x03, 0x19
        /*0062*/ 	.short	0x0014


	//----- nvinfo : EIATTR_PARAM_CBANK
	.align		4
        /*0064*/ 	.byte	0x04, 0x0a
        /*0066*/ 	.short	(.L_20 - .L_19)
	.align		4
.L_19:
        /*0068*/ 	.word	index@(.nv.constant0._Z11tiledConv1DPiS_i)
        /*006c*/ 	.short	0x0380
        /*006e*/ 	.short	0x0014


	//----- nvinfo : EIATTR_SW_WAR
	.align		4
.L_20:
        /*0070*/ 	.byte	0x04, 0x36
        /*0072*/ 	.short	(.L_22 - .L_21)
.L_21:
        /*0074*/ 	.word	0x00000008
.L_22:


//--------------------- .nv.callgraph             --------------------------
	.section	.nv.callgraph,"",@"SHT_CUDA_CALLGRAPH"
	.align	4
	.sectionentsize	8
	.align		4
        /*0000*/ 	.word	0x00000000
	.align		4
        /*0004*/ 	.word	0xffffffff
	.align		4
        /*0008*/ 	.word	0x00000000
	.align		4
        /*000c*/ 	.word	0xfffffffe
	.align		4
        /*0010*/ 	.word	0x00000000
	.align		4
        /*0014*/ 	.word	0xfffffffd
	.align		4
        /*0018*/ 	.word	0x00000000
	.align		4
        /*001c*/ 	.word	0xfffffffc


//--------------------- .nv.constant3             --------------------------
	.section	.nv.constant3,"a",@progbits
	.align	4
.nv.constant3:
	.type		d_Mask,@object
	.size		d_Mask,(.L_0 - d_Mask)
d_Mask:
	.zero		20
.L_0:


//--------------------- .text._Z11tiledConv1DPiS_i --------------------------
	.section	.text._Z11tiledConv1DPiS_i,"ax",@progbits
	.align	128
        .global         _Z11tiledConv1DPiS_i
        .type           _Z11tiledConv1DPiS_i,@function
        .size           _Z11tiledConv1DPiS_i,(.L_x_3 - _Z11tiledConv1DPiS_i)
        .other          _Z11tiledConv1DPiS_i,@"STO_CUDA_ENTRY STV_DEFAULT"
_Z11tiledConv1DPiS_i:
.text._Z11tiledConv1DPiS_i:
[----:B------:R-:W-:Y:S01]  /*0000*/  LDC R1, c[0x0][0x37c] ;  /* 0x0000df00ff017b82 */ /* 0x000fe20000000800 */
[----:B------:R-:W0:Y:S07]  /*0010*/  S2R R6, SR_TID.X ;  /* 0x0000000000067919 */ /* 0x000e2e0000002100 */
[----:B------:R-:W0:Y:S01]  /*0020*/  S2UR UR4, SR_CTAID.X ;  /* 0x00000000000479c3 */ /* 0x000e220000002500 */
[----:B------:R-:W1:Y:S01]  /*0030*/  LDCU UR8, c[0x0][0x390] ;  /* 0x00007200ff0877ac */ /* 0x000e620008000800 */
[----:B------:R-:W2:Y:S06]  /*0040*/  LDCU.64 UR6, c[0x0][0x358] ;  /* 0x00006b00ff0677ac */ /* 0x000eac0008000a00 */
[----:B------:R-:W0:Y:S08]  /*0050*/  LDC R7, c[0x0][0x360] ;  /* 0x0000d800ff077b82 */ /* 0x000e300000000800 */
[----:B------:R-:W3:Y:S01]  /*0060*/  LDC.64 R4, c[0x0][0x380] ;  /* 0x0000e000ff047b82 */ /* 0x000ee20000000a00 */
[----:B0-----:R-:W-:-:S05]  /*0070*/  IMAD R7, R7, UR4, R6 ;  /* 0x0000000407077c24 */ /* 0x001fca000f8e0206 */
[C---:B-1----:R-:W-:Y:S01]  /*0080*/  ISETP.GE.AND P0, PT, R7.reuse, UR8, PT ;  /* 0x0000000807007c0c */ /* 0x042fe2000bf06270 */
[----:B---3--:R-:W-:-:S12]  /*0090*/  IMAD.WIDE R2, R7, 0x4, R4 ;  /* 0x0000000407027825 */ /* 0x008fd800078e0204 */
[----:B--2---:R-:W2:Y:S01]  /*00a0*/  @!P0 LDG.E R9, desc[UR6][R2.64] ;  /* 0x0000000602098981 */ /* 0x004ea2000c1e1900 */
[----:B------:R-:W0:Y:S01]  /*00b0*/  S2UR UR5, SR_CgaCtaId ;  /* 0x00000000000579c3 */ /* 0x000e220000008800 */
[----:B------:R-:W-:Y:S01]  /*00c0*/  UMOV UR4, 0x400 ;  /* 0x0000040000047882 */ /* 0x000fe20000000000 */
[----:B------:R-:W-:Y:S01]  /*00d0*/  ISETP.GT.U32.AND P1, PT, R6, 0x1, PT ;  /* 0x000000010600780c */ /* 0x000fe20003f24070 */
[----:B------:R-:W-:Y:S01]  /*00e0*/  BSSY.RECONVERGENT B0, `(.L_x_0) ;  /* 0x0000010000007945 */ /* 0x000fe20003800200 */
[----:B0-----:R-:W-:-:S06]  /*00f0*/  ULEA UR4, UR5, UR4, 0x18 ;  /* 0x0000000405047291 */ /* 0x001fcc000f8ec0ff */
[----:B------:R-:W-:-:S05]  /*0100*/  LEA R0, R6, UR4, 0x2 ;  /* 0x0000000406007c11 */ /* 0x000fca000f8e10ff */
[----:B--2---:R0:W-:Y:S01]  /*0110*/  @!P0 STS [R0+0x8], R9 ;  /* 0x0000080900008388 */ /* 0x0041e20000000800 */
[----:B------:R-:W-:Y:S05]  /*0120*/  @P1 BRA `(.L_x_1) ;  /* 0x00000000002c1947 */ /* 0x000fea0003800000 */
[C---:B------:R-:W-:Y:S01]  /*0130*/  ISETP.GE.AND P1, PT, R7.reuse, 0x2, PT ;  /* 0x000000020700780c */ /* 0x040fe20003f26270 */
[----:B------:R-:W-:Y:S01]  /*0140*/  HFMA2 R11, -RZ, RZ, 0, 0 ;  /* 0x00000000ff0b7431 */ /* 0x000fe200000001ff */
[----:B------:R-:W-:-:S04]  /*0150*/  IADD3 R6, PT, PT, R7, 0x100, RZ ;  /* 0x0000010007067810 */ /* 0x000fc80007ffe0ff */
[----:B------:R-:W-:-:S07]  /*0160*/  ISETP.GE.AND P2, PT, R6, UR8, PT ;  /* 0x0000000806007c0c */ /* 0x000fce000bf46270 */
[----:B0-----:R-:W-:-:S05]  /*0170*/  @P1 IADD3 R9, PT, PT, R7, -0x2, RZ ;  /* 0xfffffffe07091810 */ /* 0x001fca0007ffe0ff */
[----:B------:R-:W-:Y:S01]  /*0180*/  @P1 IMAD.WIDE.U32 R4, R9, 0x4, R4 ;  /* 0x0000000409041825 */ /* 0x000fe200078e0004 */
[----:B------:R-:W-:Y:S01]  /*0190*/  MOV R9, RZ ;  /* 0x000000ff00097202 */ /* 0x000fe20000000f00 */
[----:B------:R-:W2:Y:S05]  /*01a0*/  @!P2 LDG.E R11, desc[UR6][R2.64+0x400] ;  /* 0x00040006020ba981 */ /* 0x000eaa000c1e1900 */
[----:B------:R-:W3:Y:S04]  /*01b0*/  @P1 LDG.E R9, desc[UR6][R4.64] ;  /* 0x0000000604091981 */ /* 0x000ee8000c1e1900 */
[----:B--2---:R1:W-:Y:S04]  /*01c0*/  STS [R0+0x408], R11 ;  /* 0x0004080b00007388 */ /* 0x0043e80000000800 */
[----:B---3--:R1:W-:Y:S02]  /*01d0*/  STS [R0], R9 ;  /* 0x0000000900007388 */ /* 0x0083e40000000800 */
.L_x_1:
[----:B------:R-:W-:Y:S05]  /*01e0*/  BSYNC.RECONVERGENT B0 ;  /* 0x0000000000007941 */ /* 0x000fea0003800200 */
.L_x_0:
[----:B------:R-:W-:Y:S06]  /*01f0*/  BAR.SYNC.DEFER_BLOCKING 0x0 ;  /* 0x0000000000007b1d */ /* 0x000fec0000010000 */
[----:B------:R-:W-:Y:S05]  /*0200*/  @P0 EXIT ;  /* 0x000000000000094d */ /* 0x000fea0003800000 */
[----:B------:R-:W2:Y:S01]  /*0210*/  LDS R4, [R0] ;  /* 0x0000000000047984 */ /* 0x000ea20000000800 */
[----:B------:R-:W2:Y:S01]  /*0220*/  LDCU.128 UR8, c[0x3][URZ] ;  /* 0x00c00000ff0877ac */ /* 0x000ea20008000c00 */
[----:B------:R-:W3:Y:S02]  /*0230*/  LDC.64 R2, c[0x0][0x388] ;  /* 0x0000e200ff027b82 */ /* 0x000ee40000000a00 */
[----:B------:R-:W4:Y:S01]  /*0240*/  LDS R5, [R0+0x4] ;  /* 0x0000040000057984 */ /* 0x000f220000000800 */
[----:B------:R-:W5:Y:S03]  /*0250*/  LDCU UR4, c[0x3][0x10] ;  /* 0x00c00200ff0477ac */ /* 0x000f660008000800 */
[----:B01----:R-:W0:Y:S04]  /*0260*/  LDS R9, [R0+0x8] ;  /* 0x0000080000097984 */ /* 0x003e280000000800 */
[----:B------:R-:W1:Y:S04]  /*0270*/  LDS R11, [R0+0xc] ;  /* 0x00000c00000b7984 */ /* 0x000e680000000800 */
[----:B------:R-:W5:Y:S01]  /*0280*/  LDS R13, [R0+0x10] ;  /* 0x00001000000d7984 */ /* 0x000f620000000800 */
[----:B---3--:R-:W-:-:S04]  /*0290*/  IMAD.WIDE R2, R7, 0x4, R2 ;  /* 0x0000000407027825 */ /* 0x008fc800078e0202 */
[----:B--2---:R-:W-:-:S04]  /*02a0*/  IMAD R4, R4, UR8, RZ ;  /* 0x0000000804047c24 */ /* 0x004fc8000f8e02ff */
[----:B----4-:R-:W-:-:S04]  /*02b0*/  IMAD R4, R5, UR9, R4 ;  /* 0x0000000905047c24 */ /* 0x010fc8000f8e0204 */
[----:B0-----:R-:W-:-:S04]  /*02c0*/  IMAD R4, R9, UR10, R4 ;  /* 0x0000000a09047c24 */ /* 0x001fc8000f8e0204 */
[----:B-1----:R-:W-:-:S04]  /*02d0*/  IMAD R4, R11, UR11, R4 ;  /* 0x0000000b0b047c24 */ /* 0x002fc8000f8e0204 */
[----:B-----5:R-:W-:-:S05]  /*02e0*/  IMAD R13, R13, UR4, R4 ;  /* 0x000000040d0d7c24 */ /* 0x020fca000f8e0204 */
[----:B------:R-:W-:Y:S01]  /*02f0*/  STG.E desc[UR6][R2.64], R13 ;  /* 0x0000000d02007986 */ /* 0x000fe2000c101906 */
[----:B------:R-:W-:Y:S05]  /*0300*/  EXIT ;  /* 0x000000000000794d */ /* 0x000fea0003800000 */
.L_x_2:
[----:B------:R-:W-:-:S00]  /*0310*/  BRA `(.L_x_2) ;  /* 0xfffffffc00fc7947 */ /* 0x000fc0000383ffff */
[----:B------:R-:W-:-:S00]  /*0320*/  NOP ;  /* 0x0000000000007918 */ /* 0x000fc00000000000 */
        /* <DEDUP_REMOVED lines=13> */
.L_x_3:


//--------------------- .nv.shared._Z11tiledConv1DPiS_i --------------------------
	.section	.nv.shared._Z11tiledConv1DPiS_i,"aw",@nobits
	.sectionflags	@""
	.align	4
.nv.shared._Z11tiledConv1DPiS_i:
	.zero		2064


//--------------------- .nv.shared.reserved.0     --------------------------
	.section	.nv.shared.reserved.0,"aw",@nobits
	.weak		__nv_reservedSMEM_offset_0_alias
	.size		__nv_reservedSMEM_offset_0_alias, 0, 64
	.other		__nv_reservedSMEM_offset_0_alias,@"STO_CUDA_RESERVED_SHARED STV_DEFAULT"
__nv_reservedSMEM_offset_0_alias:
	.zero		0
	.zero		64


//--------------------- .nv.constant0._Z11tiledConv1DPiS_i --------------------------
	.section	.nv.constant0._Z11tiledConv1DPiS_i,"a",@progbits
	.sectionflags	@""
	.align	4
.nv.constant0._Z11tiledConv1DPiS_i:
	.zero		916


//--------------------- SYMBOLS --------------------------

	.type		.nv.reservedSmem.offset0,@object
	.size		.nv.reservedSmem.offset0,0x4
	.type		.nv.reservedSmem.cap,@object
	.size		.nv.reservedSmem.cap,0x4
